//
// Generated by NVIDIA NVVM Compiler
//
// Compiler Build ID: CL-36424714
// Cuda compilation tools, release 13.0, V13.0.88
// Based on NVVM 20.0.0
//

.version 9.0
.target sm_100
.address_size 64

	// .globl	_Z6kernelPdS_x

.visible .entry _Z6kernelPdS_x(
	.param .u64 .ptr .align 1 _Z6kernelPdS_x_param_0,
	.param .u64 .ptr .align 1 _Z6kernelPdS_x_param_1,
	.param .u64 _Z6kernelPdS_x_param_2
)
{
	.reg .pred 	%p<23>;
	.reg .b32 	%r<85>;
	.reg .b32 	%f<11>;
	.reg .b64 	%rd<52>;
	.reg .b64 	%fd<126>;

	ld.param.u64 	%rd31, [_Z6kernelPdS_x_param_0];
	ld.param.u64 	%rd32, [_Z6kernelPdS_x_param_1];
	ld.param.u64 	%rd30, [_Z6kernelPdS_x_param_2];
	cvta.to.global.u64 	%rd1, %rd32;
	cvta.to.global.u64 	%rd2, %rd31;
	mov.u32 	%r16, %ntid.x;
	mov.u32 	%r17, %ctaid.x;
	mov.u32 	%r18, %tid.x;
	mad.lo.s32 	%r19, %r16, %r17, %r18;
	cvt.u64.u32 	%rd50, %r19;
	mov.u32 	%r20, %nctaid.x;
	mul.lo.s32 	%r21, %r16, %r20;
	cvt.u64.u32 	%rd4, %r21;
	setp.le.s64 	%p1, %rd30, %rd50;
	@%p1 bra 	$L__BB0_25;
	add.s64 	%rd33, %rd4, %rd50;
	max.u64 	%rd34, %rd30, %rd33;
	setp.lt.u64 	%p2, %rd33, %rd30;
	selp.u64 	%rd5, 1, 0, %p2;
	add.s64 	%rd35, %rd33, %rd5;
	sub.s64 	%rd6, %rd34, %rd35;
	and.b64  	%rd36, %rd6, -4294967296;
	setp.ne.s64 	%p3, %rd36, 0;
	@%p3 bra 	$L__BB0_3;
	cvt.u32.u64 	%r22, %rd4;
	cvt.u32.u64 	%r23, %rd6;
	div.u32 	%r24, %r23, %r22;
	cvt.u64.u32 	%rd46, %r24;
	bra.uni 	$L__BB0_4;
$L__BB0_3:
	div.u64 	%rd46, %rd6, %rd4;
$L__BB0_4:
	add.s64 	%rd10, %rd46, %rd5;
	and.b64  	%rd37, %rd10, 3;
	setp.eq.s64 	%p4, %rd37, 3;
	@%p4 bra 	$L__BB0_10;
	shl.b64 	%rd48, %rd50, 3;
	shl.b64 	%rd12, %rd4, 3;
	add.s64 	%rd38, %rd10, 1;
	and.b64  	%rd47, %rd38, 3;
$L__BB0_6:
	.pragma "nounroll";
	add.s64 	%rd39, %rd2, %rd48;
	ld.global.f64 	%fd1, [%rd39];
	fma.rn.f64 	%fd26, %fd1, 0d3FF71547652B82FE, 0d4338000000000000;
	{
	.reg .b32 %temp; 
	mov.b64 	{%r1, %temp}, %fd26;
	}
	mov.f64 	%fd27, 0dC338000000000000;
	add.rn.f64 	%fd28, %fd26, %fd27;
	fma.rn.f64 	%fd29, %fd28, 0dBFE62E42FEFA39EF, %fd1;
	fma.rn.f64 	%fd30, %fd28, 0dBC7ABC9E3B39803F, %fd29;
	fma.rn.f64 	%fd31, %fd30, 0d3E5ADE1569CE2BDF, 0d3E928AF3FCA213EA;
	fma.rn.f64 	%fd32, %fd31, %fd30, 0d3EC71DEE62401315;
	fma.rn.f64 	%fd33, %fd32, %fd30, 0d3EFA01997C89EB71;
	fma.rn.f64 	%fd34, %fd33, %fd30, 0d3F2A01A014761F65;
	fma.rn.f64 	%fd35, %fd34, %fd30, 0d3F56C16C1852B7AF;
	fma.rn.f64 	%fd36, %fd35, %fd30, 0d3F81111111122322;
	fma.rn.f64 	%fd37, %fd36, %fd30, 0d3FA55555555502A1;
	fma.rn.f64 	%fd38, %fd37, %fd30, 0d3FC5555555555511;
	fma.rn.f64 	%fd39, %fd38, %fd30, 0d3FE000000000000B;
	fma.rn.f64 	%fd40, %fd39, %fd30, 0d3FF0000000000000;
	fma.rn.f64 	%fd41, %fd40, %fd30, 0d3FF0000000000000;
	{
	.reg .b32 %temp; 
	mov.b64 	{%r2, %temp}, %fd41;
	}
	{
	.reg .b32 %temp; 
	mov.b64 	{%temp, %r3}, %fd41;
	}
	shl.b32 	%r25, %r1, 20;
	add.s32 	%r26, %r25, %r3;
	mov.b64 	%fd121, {%r2, %r26};
	{
	.reg .b32 %temp; 
	mov.b64 	{%temp, %r27}, %fd1;
	}
	mov.b32 	%f6, %r27;
	abs.f32 	%f1, %f6;
	setp.lt.f32 	%p5, %f1, 0f4086232B;
	@%p5 bra 	$L__BB0_9;
	setp.lt.f64 	%p6, %fd1, 0d0000000000000000;
	add.f64 	%fd42, %fd1, 0d7FF0000000000000;
	selp.f64 	%fd121, 0d0000000000000000, %fd42, %p6;
	setp.geu.f32 	%p7, %f1, 0f40874800;
	@%p7 bra 	$L__BB0_9;
	shr.u32 	%r28, %r1, 31;
	add.s32 	%r29, %r1, %r28;
	shr.s32 	%r30, %r29, 1;
	shl.b32 	%r31, %r30, 20;
	add.s32 	%r32, %r3, %r31;
	mov.b64 	%fd43, {%r2, %r32};
	sub.s32 	%r33, %r1, %r30;
	shl.b32 	%r34, %r33, 20;
	add.s32 	%r35, %r34, 1072693248;
	mov.b32 	%r36, 0;
	mov.b64 	%fd44, {%r36, %r35};
	mul.f64 	%fd121, %fd44, %fd43;
$L__BB0_9:
	add.s64 	%rd40, %rd1, %rd48;
	st.global.f64 	[%rd40], %fd121;
	add.s64 	%rd50, %rd50, %rd4;
	add.s64 	%rd48, %rd48, %rd12;
	add.s64 	%rd47, %rd47, -1;
	setp.ne.s64 	%p8, %rd47, 0;
	@%p8 bra 	$L__BB0_6;
$L__BB0_10:
	setp.lt.u64 	%p9, %rd10, 3;
	@%p9 bra 	$L__BB0_25;
	shl.b64 	%rd24, %rd4, 3;
$L__BB0_12:
	shl.b64 	%rd41, %rd50, 3;
	add.s64 	%rd22, %rd2, %rd41;
	ld.global.f64 	%fd6, [%rd22];
	fma.rn.f64 	%fd45, %fd6, 0d3FF71547652B82FE, 0d4338000000000000;
	{
	.reg .b32 %temp; 
	mov.b64 	{%r4, %temp}, %fd45;
	}
	mov.f64 	%fd46, 0dC338000000000000;
	add.rn.f64 	%fd47, %fd45, %fd46;
	fma.rn.f64 	%fd48, %fd47, 0dBFE62E42FEFA39EF, %fd6;
	fma.rn.f64 	%fd49, %fd47, 0dBC7ABC9E3B39803F, %fd48;
	fma.rn.f64 	%fd50, %fd49, 0d3E5ADE1569CE2BDF, 0d3E928AF3FCA213EA;
	fma.rn.f64 	%fd51, %fd50, %fd49, 0d3EC71DEE62401315;
	fma.rn.f64 	%fd52, %fd51, %fd49, 0d3EFA01997C89EB71;
	fma.rn.f64 	%fd53, %fd52, %fd49, 0d3F2A01A014761F65;
	fma.rn.f64 	%fd54, %fd53, %fd49, 0d3F56C16C1852B7AF;
	fma.rn.f64 	%fd55, %fd54, %fd49, 0d3F81111111122322;
	fma.rn.f64 	%fd56, %fd55, %fd49, 0d3FA55555555502A1;
	fma.rn.f64 	%fd57, %fd56, %fd49, 0d3FC5555555555511;
	fma.rn.f64 	%fd58, %fd57, %fd49, 0d3FE000000000000B;
	fma.rn.f64 	%fd59, %fd58, %fd49, 0d3FF0000000000000;
	fma.rn.f64 	%fd60, %fd59, %fd49, 0d3FF0000000000000;
	{
	.reg .b32 %temp; 
	mov.b64 	{%r5, %temp}, %fd60;
	}
	{
	.reg .b32 %temp; 
	mov.b64 	{%temp, %r6}, %fd60;
	}
	shl.b32 	%r37, %r4, 20;
	add.s32 	%r38, %r37, %r6;
	mov.b64 	%fd122, {%r5, %r38};
	{
	.reg .b32 %temp; 
	mov.b64 	{%temp, %r39}, %fd6;
	}
	mov.b32 	%f7, %r39;
	abs.f32 	%f2, %f7;
	setp.lt.f32 	%p10, %f2, 0f4086232B;
	@%p10 bra 	$L__BB0_15;
	setp.lt.f64 	%p11, %fd6, 0d0000000000000000;
	add.f64 	%fd61, %fd6, 0d7FF0000000000000;
	selp.f64 	%fd122, 0d0000000000000000, %fd61, %p11;
	setp.geu.f32 	%p12, %f2, 0f40874800;
	@%p12 bra 	$L__BB0_15;
	shr.u32 	%r40, %r4, 31;
	add.s32 	%r41, %r4, %r40;
	shr.s32 	%r42, %r41, 1;
	shl.b32 	%r43, %r42, 20;
	add.s32 	%r44, %r6, %r43;
	mov.b64 	%fd62, {%r5, %r44};
	sub.s32 	%r45, %r4, %r42;
	shl.b32 	%r46, %r45, 20;
	add.s32 	%r47, %r46, 1072693248;
	mov.b32 	%r48, 0;
	mov.b64 	%fd63, {%r48, %r47};
	mul.f64 	%fd122, %fd63, %fd62;
$L__BB0_15:
	add.s64 	%rd23, %rd1, %rd41;
	st.global.f64 	[%rd23], %fd122;
	add.s64 	%rd25, %rd22, %rd24;
	ld.global.f64 	%fd11, [%rd25];
	fma.rn.f64 	%fd64, %fd11, 0d3FF71547652B82FE, 0d4338000000000000;
	{
	.reg .b32 %temp; 
	mov.b64 	{%r7, %temp}, %fd64;
	}
	mov.f64 	%fd65, 0dC338000000000000;
	add.rn.f64 	%fd66, %fd64, %fd65;
	fma.rn.f64 	%fd67, %fd66, 0dBFE62E42FEFA39EF, %fd11;
	fma.rn.f64 	%fd68, %fd66, 0dBC7ABC9E3B39803F, %fd67;
	fma.rn.f64 	%fd69, %fd68, 0d3E5ADE1569CE2BDF, 0d3E928AF3FCA213EA;
	fma.rn.f64 	%fd70, %fd69, %fd68, 0d3EC71DEE62401315;
	fma.rn.f64 	%fd71, %fd70, %fd68, 0d3EFA01997C89EB71;
	fma.rn.f64 	%fd72, %fd71, %fd68, 0d3F2A01A014761F65;
	fma.rn.f64 	%fd73, %fd72, %fd68, 0d3F56C16C1852B7AF;
	fma.rn.f64 	%fd74, %fd73, %fd68, 0d3F81111111122322;
	fma.rn.f64 	%fd75, %fd74, %fd68, 0d3FA55555555502A1;
	fma.rn.f64 	%fd76, %fd75, %fd68, 0d3FC5555555555511;
	fma.rn.f64 	%fd77, %fd76, %fd68, 0d3FE000000000000B;
	fma.rn.f64 	%fd78, %fd77, %fd68, 0d3FF0000000000000;
	fma.rn.f64 	%fd79, %fd78, %fd68, 0d3FF0000000000000;
	{
	.reg .b32 %temp; 
	mov.b64 	{%r8, %temp}, %fd79;
	}
	{
	.reg .b32 %temp; 
	mov.b64 	{%temp, %r9}, %fd79;
	}
	shl.b32 	%r49, %r7, 20;
	add.s32 	%r50, %r49, %r9;
	mov.b64 	%fd123, {%r8, %r50};
	{
	.reg .b32 %temp; 
	mov.b64 	{%temp, %r51}, %fd11;
	}
	mov.b32 	%f8, %r51;
	abs.f32 	%f3, %f8;
	setp.lt.f32 	%p13, %f3, 0f4086232B;
	@%p13 bra 	$L__BB0_18;
	setp.lt.f64 	%p14, %fd11, 0d0000000000000000;
	add.f64 	%fd80, %fd11, 0d7FF0000000000000;
	selp.f64 	%fd123, 0d0000000000000000, %fd80, %p14;
	setp.geu.f32 	%p15, %f3, 0f40874800;
	@%p15 bra 	$L__BB0_18;
	shr.u32 	%r52, %r7, 31;
	add.s32 	%r53, %r7, %r52;
	shr.s32 	%r54, %r53, 1;
	shl.b32 	%r55, %r54, 20;
	add.s32 	%r56, %r9, %r55;
	mov.b64 	%fd81, {%r8, %r56};
	sub.s32 	%r57, %r7, %r54;
	shl.b32 	%r58, %r57, 20;
	add.s32 	%r59, %r58, 1072693248;
	mov.b32 	%r60, 0;
	mov.b64 	%fd82, {%r60, %r59};
	mul.f64 	%fd123, %fd82, %fd81;
$L__BB0_18:
	add.s64 	%rd26, %rd23, %rd24;
	st.global.f64 	[%rd26], %fd123;
	add.s64 	%rd27, %rd25, %rd24;
	ld.global.f64 	%fd16, [%rd27];
	fma.rn.f64 	%fd83, %fd16, 0d3FF71547652B82FE, 0d4338000000000000;
	{
	.reg .b32 %temp; 
	mov.b64 	{%r10, %temp}, %fd83;
	}
	mov.f64 	%fd84, 0dC338000000000000;
	add.rn.f64 	%fd85, %fd83, %fd84;
	fma.rn.f64 	%fd86, %fd85, 0dBFE62E42FEFA39EF, %fd16;
	fma.rn.f64 	%fd87, %fd85, 0dBC7ABC9E3B39803F, %fd86;
	fma.rn.f64 	%fd88, %fd87, 0d3E5ADE1569CE2BDF, 0d3E928AF3FCA213EA;
	fma.rn.f64 	%fd89, %fd88, %fd87, 0d3EC71DEE62401315;
	fma.rn.f64 	%fd90, %fd89, %fd87, 0d3EFA01997C89EB71;
	fma.rn.f64 	%fd91, %fd90, %fd87, 0d3F2A01A014761F65;
	fma.rn.f64 	%fd92, %fd91, %fd87, 0d3F56C16C1852B7AF;
	fma.rn.f64 	%fd93, %fd92, %fd87, 0d3F81111111122322;
	fma.rn.f64 	%fd94, %fd93, %fd87, 0d3FA55555555502A1;
	fma.rn.f64 	%fd95, %fd94, %fd87, 0d3FC5555555555511;
	fma.rn.f64 	%fd96, %fd95, %fd87, 0d3FE000000000000B;
	fma.rn.f64 	%fd97, %fd96, %fd87, 0d3FF0000000000000;
	fma.rn.f64 	%fd98, %fd97, %fd87, 0d3FF0000000000000;
	{
	.reg .b32 %temp; 
	mov.b64 	{%r11, %temp}, %fd98;
	}
	{
	.reg .b32 %temp; 
	mov.b64 	{%temp, %r12}, %fd98;
	}
	shl.b32 	%r61, %r10, 20;
	add.s32 	%r62, %r61, %r12;
	mov.b64 	%fd124, {%r11, %r62};
	{
	.reg .b32 %temp; 
	mov.b64 	{%temp, %r63}, %fd16;
	}
	mov.b32 	%f9, %r63;
	abs.f32 	%f4, %f9;
	setp.lt.f32 	%p16, %f4, 0f4086232B;
	@%p16 bra 	$L__BB0_21;
	setp.lt.f64 	%p17, %fd16, 0d0000000000000000;
	add.f64 	%fd99, %fd16, 0d7FF0000000000000;
	selp.f64 	%fd124, 0d0000000000000000, %fd99, %p17;
	setp.geu.f32 	%p18, %f4, 0f40874800;
	@%p18 bra 	$L__BB0_21;
	shr.u32 	%r64, %r10, 31;
	add.s32 	%r65, %r10, %r64;
	shr.s32 	%r66, %r65, 1;
	shl.b32 	%r67, %r66, 20;
	add.s32 	%r68, %r12, %r67;
	mov.b64 	%fd100, {%r11, %r68};
	sub.s32 	%r69, %r10, %r66;
	shl.b32 	%r70, %r69, 20;
	add.s32 	%r71, %r70, 1072693248;
	mov.b32 	%r72, 0;
	mov.b64 	%fd101, {%r72, %r71};
	mul.f64 	%fd124, %fd101, %fd100;
$L__BB0_21:
	add.s64 	%rd28, %rd26, %rd24;
	st.global.f64 	[%rd28], %fd124;
	add.s64 	%rd43, %rd27, %rd24;
	ld.global.f64 	%fd21, [%rd43];
	fma.rn.f64 	%fd102, %fd21, 0d3FF71547652B82FE, 0d4338000000000000;
	{
	.reg .b32 %temp; 
	mov.b64 	{%r13, %temp}, %fd102;
	}
	mov.f64 	%fd103, 0dC338000000000000;
	add.rn.f64 	%fd104, %fd102, %fd103;
	fma.rn.f64 	%fd105, %fd104, 0dBFE62E42FEFA39EF, %fd21;
	fma.rn.f64 	%fd106, %fd104, 0dBC7ABC9E3B39803F, %fd105;
	fma.rn.f64 	%fd107, %fd106, 0d3E5ADE1569CE2BDF, 0d3E928AF3FCA213EA;
	fma.rn.f64 	%fd108, %fd107, %fd106, 0d3EC71DEE62401315;
	fma.rn.f64 	%fd109, %fd108, %fd106, 0d3EFA01997C89EB71;
	fma.rn.f64 	%fd110, %fd109, %fd106, 0d3F2A01A014761F65;
	fma.rn.f64 	%fd111, %fd110, %fd106, 0d3F56C16C1852B7AF;
	fma.rn.f64 	%fd112, %fd111, %fd106, 0d3F81111111122322;
	fma.rn.f64 	%fd113, %fd112, %fd106, 0d3FA55555555502A1;
	fma.rn.f64 	%fd114, %fd113, %fd106, 0d3FC5555555555511;
	fma.rn.f64 	%fd115, %fd114, %fd106, 0d3FE000000000000B;
	fma.rn.f64 	%fd116, %fd115, %fd106, 0d3FF0000000000000;
	fma.rn.f64 	%fd117, %fd116, %fd106, 0d3FF0000000000000;
	{
	.reg .b32 %temp; 
	mov.b64 	{%r14, %temp}, %fd117;
	}
	{
	.reg .b32 %temp; 
	mov.b64 	{%temp, %r15}, %fd117;
	}
	shl.b32 	%r73, %r13, 20;
	add.s32 	%r74, %r73, %r15;
	mov.b64 	%fd125, {%r14, %r74};
	{
	.reg .b32 %temp; 
	mov.b64 	{%temp, %r75}, %fd21;
	}
	mov.b32 	%f10, %r75;
	abs.f32 	%f5, %f10;
	setp.lt.f32 	%p19, %f5, 0f4086232B;
	@%p19 bra 	$L__BB0_24;
	setp.lt.f64 	%p20, %fd21, 0d0000000000000000;
	add.f64 	%fd118, %fd21, 0d7FF0000000000000;
	selp.f64 	%fd125, 0d0000000000000000, %fd118, %p20;
	setp.geu.f32 	%p21, %f5, 0f40874800;
	@%p21 bra 	$L__BB0_24;
	shr.u32 	%r76, %r13, 31;
	add.s32 	%r77, %r13, %r76;
	shr.s32 	%r78, %r77, 1;
	shl.b32 	%r79, %r78, 20;
	add.s32 	%r80, %r15, %r79;
	mov.b64 	%fd119, {%r14, %r80};
	sub.s32 	%r81, %r13, %r78;
	shl.b32 	%r82, %r81, 20;
	add.s32 	%r83, %r82, 1072693248;
	mov.b32 	%r84, 0;
	mov.b64 	%fd120, {%r84, %r83};
	mul.f64 	%fd125, %fd120, %fd119;
$L__BB0_24:
	add.s64 	%rd44, %rd28, %rd24;
	st.global.f64 	[%rd44], %fd125;
	shl.b64 	%rd45, %rd4, 2;
	add.s64 	%rd50, %rd45, %rd50;
	setp.lt.s64 	%p22, %rd50, %rd30;
	@%p22 bra 	$L__BB0_12;
$L__BB0_25:
	ret;

}


// ===== COMPILED SASS (sm_100) =====

	.target	sm_100

	.elftype	@"ET_EXEC"


//--------------------- .note.nv.tkinfo           --------------------------
	.section	.note.nv.tkinfo,"",@"SHT_NOTE"
	.sectionflags	@"SHF_NOTE_NV_TKINFO"
	.tkinfo
        /*0018*/ 	.word	0x00000002
        /*0030*/ 	.string	""
        /*0030*/ 	.string	"ptxas"
        /*0030*/ 	.string	"Cuda compilation tools, release 13.0, V13.0.88"
        /*0030*/ 	.string	"Build cuda_13.0.r13.0/compiler.36424714_0"
        /*0030*/ 	.string	"-arch sm_100 -m 64 "



//--------------------- .note.nv.cuinfo           --------------------------
	.section	.note.nv.cuinfo,"",@"SHT_NOTE"
	.sectionflags	@"SHF_NOTE_NV_CUINFO"
        /*0018*/ 	.short	0x0002
        /*001a*/ 	.short	0x0064
        /*001c*/ 	.short	0x0082
	.zero		2


//--------------------- .nv.info                  --------------------------
	.section	.nv.info,"",@"SHT_CUDA_INFO"
	.align	4


	//----- nvinfo : EIATTR_REGCOUNT
	.align		4
        /*0000*/ 	.byte	0x04, 0x2f
        /*0002*/ 	.short	(.L_1 - .L_0)
	.align		4
.L_0:
        /*0004*/ 	.word	index@(_Z6kernelPdS_x)
        /*0008*/ 	.word	0x0000002e


	//----- nvinfo : EIATTR_FRAME_SIZE
	.align		4
.L_1:
        /*000c*/ 	.byte	0x04, 0x11
        /*000e*/ 	.short	(.L_3 - .L_2)
	.align		4
.L_2:
        /*0010*/ 	.word	index@($__internal_0_$__cuda_sm20_div_u64)
        /*0014*/ 	.word	0x00000000


	//----- nvinfo : EIATTR_FRAME_SIZE
	.align		4
.L_3:
        /*0018*/ 	.byte	0x04, 0x11
        /*001a*/ 	.short	(.L_5 - .L_4)
	.align		4
.L_4:
        /*001c*/ 	.word	index@(_Z6kernelPdS_x)
        /*0020*/ 	.word	0x00000000


	//----- nvinfo : EIATTR_MIN_STACK_SIZE
	.align		4
.L_5:
        /*0024*/ 	.byte	0x04, 0x12
        /*0026*/ 	.short	(.L_7 - .L_6)
	.align		4
.L_6:
        /*0028*/ 	.word	index@(_Z6kernelPdS_x)
        /*002c*/ 	.word	0x00000000
.L_7:


//--------------------- .nv.compat                --------------------------
	.section	.nv.compat,"",@"SHT_CUDA_COMPAT_INFO"
	.align	4
        /*0000*/ 	.byte	0x02, 0x09, 0x00, 0x00, 0x02, 0x02, 0x01, 0x00, 0x02, 0x05, 0x05, 0x00, 0x03, 0x07, 0x01, 0x01
        /*0010*/ 	.byte	0x02, 0x03, 0x00, 0x00, 0x02, 0x06, 0x01, 0x00, 0x04, 0x0b, 0x08, 0x00, 0x01, 0x00, 0x00, 0x00
        /*0020*/ 	.byte	0x00, 0x00, 0x00, 0x00


//--------------------- .nv.info._Z6kernelPdS_x   --------------------------
	.section	.nv.info._Z6kernelPdS_x,"",@"SHT_CUDA_INFO"
	.sectionflags	@""
	.align	4


	//----- nvinfo : EIATTR_CUDA_API_VERSION
	.align		4
        /*0000*/ 	.byte	0x04, 0x37
        /*0002*/ 	.short	(.L_9 - .L_8)
.L_8:
        /*0004*/ 	.word	0x00000082


	//----- nvinfo : EIATTR_KPARAM_INFO
	.align		4
.L_9:
        /*0008*/ 	.byte	0x04, 0x17
        /*000a*/ 	.short	(.L_11 - .L_10)
.L_10:
        /*000c*/ 	.word	0x00000000
        /*0010*/ 	.short	0x0002
        /*0012*/ 	.short	0x0010
        /*0014*/ 	.byte	0x00, 0xf0, 0x21, 0x00


	//----- nvinfo : EIATTR_KPARAM_INFO
	.align		4
.L_11:
        /*0018*/ 	.byte	0x04, 0x17
        /*001a*/ 	.short	(.L_13 - .L_12)
.L_12:
        /*001c*/ 	.word	0x00000000
        /*0020*/ 	.short	0x0001
        /*0022*/ 	.short	0x0008
        /*0024*/ 	.byte	0x00, 0xf5, 0x21, 0x00


	//----- nvinfo : EIATTR_KPARAM_INFO
	.align		4
.L_13:
        /*0028*/ 	.byte	0x04, 0x17
        /*002a*/ 	.short	(.L_15 - .L_14)
.L_14:
        /*002c*/ 	.word	0x00000000
        /*0030*/ 	.short	0x0000
        /*0032*/ 	.short	0x0000
        /*0034*/ 	.byte	0x00, 0xf5, 0x21, 0x00


	//----- nvinfo : EIATTR_SPARSE_MMA_MASK
	.align		4
.L_15:
        /*0038*/ 	.byte	0x03, 0x50
        /*003a*/ 	.short	0x0000


	//----- nvinfo : EIATTR_MAXREG_COUNT
	.align		4
        /*003c*/ 	.byte	0x03, 0x1b
        /*003e*/ 	.short	0x00ff


	//----- nvinfo : EIATTR_MERCURY_ISA_VERSION
	.align		4
        /*0040*/ 	.byte	0x03, 0x5f
        /*0042*/ 	.short	0x0101


	//----- nvinfo : EIATTR_VRC_CTA_INIT_COUNT
	.align		4
        /*0044*/ 	.byte	0x02, 0x4a
	.zero		1
	.zero		1


	//----- nvinfo : EIATTR_EXIT_INSTR_OFFSETS
	.align		4
        /*0048*/ 	.byte	0x04, 0x1c
        /*004a*/ 	.short	(.L_17 - .L_16)


	//   ....[0]....
.L_16:
        /*004c*/ 	.word	0x000000a0


	//   ....[1]....
        /*0050*/ 	.word	0x00000910


	//   ....[2]....
        /*0054*/ 	.word	0x00001560


	//----- nvinfo : EIATTR_CRS_STACK_SIZE
	.align		4
.L_17:
        /*0058*/ 	.byte	0x04, 0x1e
        /*005a*/ 	.short	(.L_19 - .L_18)
.L_18:
        /*005c*/ 	.word	0x00000000


	//----- nvinfo : EIATTR_CBANK_PARAM_SIZE
	.align		4
.L_19:
        /*0060*/ 	.byte	0x03, 0x19
        /*0062*/ 	.short	0x0018


	//----- nvinfo : EIATTR_PARAM_CBANK
	.align		4
        /*0064*/ 	.byte	0x04, 0x0a
        /*0066*/ 	.short	(.L_21 - .L_20)
	.align		4
.L_20:
        /*0068*/ 	.word	index@(.nv.constant0._Z6kernelPdS_x)
        /*006c*/ 	.short	0x0380
        /*006e*/ 	.short	0x0018


	//----- nvinfo : EIATTR_SW_WAR
	.align		4
.L_21:
        /*0070*/ 	.byte	0x04, 0x36
        /*0072*/ 	.short	(.L_23 - .L_22)
.L_22:
        /*0074*/ 	.word	0x00000008
.L_23:


//--------------------- .nv.callgraph             --------------------------
	.section	.nv.callgraph,"",@"SHT_CUDA_CALLGRAPH"
	.align	4
	.sectionentsize	8
	.align		4
        /*0000*/ 	.word	0x00000000
	.align		4
        /*0004*/ 	.word	0xffffffff
	.align		4
        /*0008*/ 	.word	0x00000000
	.align		4
        /*000c*/ 	.word	0xfffffffe
	.align		4
        /*0010*/ 	.word	0x00000000
	.align		4
        /*0014*/ 	.word	0xfffffffd
	.align		4
        /*0018*/ 	.word	0x00000000
	.align		4
        /*001c*/ 	.word	0xfffffffc


//--------------------- .text._Z6kernelPdS_x      --------------------------
	.section	.text._Z6kernelPdS_x,"ax",@progbits
	.align	128
        .global         _Z6kernelPdS_x
        .type           _Z6kernelPdS_x,@function
        .size           _Z6kernelPdS_x,(.L_x_18 - _Z6kernelPdS_x)
        .other          _Z6kernelPdS_x,@"STO_CUDA_ENTRY STV_DEFAULT"
_Z6kernelPdS_x:
.text._Z6kernelPdS_x:
[----:B------:R-:W-:Y:S01]  /*0000*/  LDC R1, c[0x0][0x37c] ;  /* 0x0000df00ff017b82 */ /* 0x000fe20000000800 */
[----:B------:R-:W0:Y:S01]  /*0010*/  S2R R37, SR_CTAID.X ;  /* 0x0000000000257919 */ /* 0x000e220000002500 */
[----:B------:R-:W0:Y:S01]  /*0020*/  LDCU UR4, c[0x0][0x360] ;  /* 0x00006c00ff0477ac */ /* 0x000e220008000800 */
[----:B------:R-:W0:Y:S01]  /*0030*/  S2R R0, SR_TID.X ;  /* 0x0000000000007919 */ /* 0x000e220000002100 */
[----:B------:R-:W1:Y:S01]  /*0040*/  LDCU.64 UR6, c[0x0][0x390] ;  /* 0x00007200ff0677ac */ /* 0x000e620008000a00 */
[----:B------:R-:W2:Y:S01]  /*0050*/  LDCU UR5, c[0x0][0x370] ;  /* 0x00006e00ff0577ac */ /* 0x000ea20008000800 */
[----:B0-----:R-:W-:Y:S01]  /*0060*/  IMAD R37, R37, UR4, R0 ;  /* 0x0000000425257c24 */ /* 0x001fe2000f8e0200 */
[----:B--2---:R-:W-:-:S04]  /*0070*/  UIMAD UR4, UR4, UR5, URZ ;  /* 0x00000005040472a4 */ /* 0x004fc8000f8e02ff */
[----:B-1----:R-:W-:-:S04]  /*0080*/  ISETP.GE.U32.AND P0, PT, R37, UR6, PT ;  /* 0x0000000625007c0c */ /* 0x002fc8000bf06070 */
[----:B------:R-:W-:-:S13]  /*0090*/  ISETP.GE.AND.EX P0, PT, RZ, UR7, PT, P0 ;  /* 0x00000007ff007c0c */ /* 0x000fda000bf06300 */
[----:B------:R-:W-:Y:S05]  /*00a0*/  @P0 EXIT ;  /* 0x000000000000094d */ /* 0x000fea0003800000 */
[----:B------:R-:W-:Y:S01]  /*00b0*/  IADD3 R2, P0, PT, R37, UR4, RZ ;  /* 0x0000000425027c10 */ /* 0x000fe2000ff1e0ff */
[----:B------:R-:W-:Y:S01]  /*00c0*/  IMAD.MOV.U32 R0, RZ, RZ, RZ ;  /* 0x000000ffff007224 */ /* 0x000fe200078e00ff */
[----:B------:R-:W-:Y:S02]  /*00d0*/  BSSY.RECONVERGENT B0, `(.L_x_0) ;  /* 0x0000024000007945 */ /* 0x000fe40003800200 */
[C---:B------:R-:W-:Y:S01]  /*00e0*/  ISETP.GT.U32.AND P1, PT, R2.reuse, UR6, PT ;  /* 0x0000000602007c0c */ /* 0x040fe2000bf24070 */
[----:B------:R-:W-:Y:S01]  /*00f0*/  IMAD.X R5, RZ, RZ, R0, P0 ;  /* 0x000000ffff057224 */ /* 0x000fe200000e0600 */
[----:B------:R-:W-:-:S04]  /*0100*/  ISETP.GE.U32.AND P0, PT, R2, UR6, PT ;  /* 0x0000000602007c0c */ /* 0x000fc8000bf06070 */
[C---:B------:R-:W-:Y:S02]  /*0110*/  ISETP.GT.U32.AND.EX P1, PT, R5.reuse, UR7, PT, P1 ;  /* 0x0000000705007c0c */ /* 0x040fe4000bf24110 */
[C---:B------:R-:W-:Y:S02]  /*0120*/  ISETP.GE.U32.AND.EX P0, PT, R5.reuse, UR7, PT, P0 ;  /* 0x0000000705007c0c */ /* 0x040fe4000bf06100 */
[----:B------:R-:W-:Y:S02]  /*0130*/  SEL R3, R2, UR6, P1 ;  /* 0x0000000602037c07 */ /* 0x000fe40008800000 */
[----:B------:R-:W-:Y:S02]  /*0140*/  SEL R6, RZ, 0x1, P0 ;  /* 0x00000001ff067807 */ /* 0x000fe40000000000 */
[----:B------:R-:W-:Y:S02]  /*0150*/  SEL R4, R5, UR7, P1 ;  /* 0x0000000705047c07 */ /* 0x000fe40008800000 */
[----:B------:R-:W-:-:S04]  /*0160*/  IADD3 R2, P0, P1, R3, -R2, -R6 ;  /* 0x8000000203027210 */ /* 0x000fc8000791e806 */
[----:B------:R-:W-:-:S04]  /*0170*/  IADD3.X R3, PT, PT, R4, -0x1, ~R5, P0, P1 ;  /* 0xffffffff04037810 */ /* 0x000fc800007e2c05 */
[----:B------:R-:W-:-:S13]  /*0180*/  ISETP.NE.U32.AND P0, PT, R3, RZ, PT ;  /* 0x000000ff0300720c */ /* 0x000fda0003f05070 */
[----:B------:R-:W-:Y:S05]  /*0190*/  @P0 BRA `(.L_x_1) ;  /* 0x0000000000540947 */ /* 0x000fea0003800000 */
[----:B------:R-:W0:Y:S01]  /*01a0*/  I2F.U32.RP R3, UR4 ;  /* 0x0000000400037d06 */ /* 0x000e220008209000 */
[----:B------:R-:W-:Y:S01]  /*01b0*/  IMAD R7, RZ, RZ, -UR4 ;  /* 0x80000004ff077e24 */ /* 0x000fe2000f8e02ff */
[----:B------:R-:W-:-:S06]  /*01c0*/  ISETP.NE.U32.AND P2, PT, RZ, UR4, PT ;  /* 0x00000004ff007c0c */ /* 0x000fcc000bf45070 */
[----:B0-----:R-:W0:Y:S02]  /*01d0*/  MUFU.RCP R3, R3 ;  /* 0x0000000300037308 */ /* 0x001e240000001000 */
[----:B0-----:R-:W-:Y:S02]  /*01e0*/  VIADD R4, R3, 0xffffffe ;  /* 0x0ffffffe03047836 */ /* 0x001fe40000000000 */
[----:B------:R-:W-:-:S04]  /*01f0*/  IMAD.MOV.U32 R3, RZ, RZ, RZ ;  /* 0x000000ffff037224 */ /* 0x000fc800078e00ff */
[----:B------:R0:W1:Y:S02]  /*0200*/  F2I.FTZ.U32.TRUNC.NTZ R5, R4 ;  /* 0x0000000400057305 */ /* 0x000064000021f000 */
[----:B0-----:R-:W-:Y:S02]  /*0210*/  IMAD.MOV.U32 R4, RZ, RZ, RZ ;  /* 0x000000ffff047224 */ /* 0x001fe400078e00ff */
[----:B-1----:R-:W-:-:S04]  /*0220*/  IMAD R7, R7, R5, RZ ;  /* 0x0000000507077224 */ /* 0x002fc800078e02ff */
[----:B------:R-:W-:-:S06]  /*0230*/  IMAD.HI.U32 R5, R5, R7, R4 ;  /* 0x0000000705057227 */ /* 0x000fcc00078e0004 */
[----:B------:R-:W-:-:S04]  /*0240*/  IMAD.HI.U32 R5, R5, R2, RZ ;  /* 0x0000000205057227 */ /* 0x000fc800078e00ff */
[----:B------:R-:W-:-:S04]  /*0250*/  IMAD.MOV R7, RZ, RZ, -R5 ;  /* 0x000000ffff077224 */ /* 0x000fc800078e0a05 */
[----:B------:R-:W-:-:S05]  /*0260*/  IMAD R2, R7, UR4, R2 ;  /* 0x0000000407027c24 */ /* 0x000fca000f8e0202 */
[----:B------:R-:W-:-:S13]  /*0270*/  ISETP.GE.U32.AND P0, PT, R2, UR4, PT ;  /* 0x0000000402007c0c */ /* 0x000fda000bf06070 */
[----:B------:R-:W-:Y:S02]  /*0280*/  @P0 VIADD R2, R2, -UR4 ;  /* 0x8000000402020c36 */ /* 0x000fe40008000000 */
[----:B------:R-:W-:-:S03]  /*0290*/  @P0 VIADD R5, R5, 0x1 ;  /* 0x0000000105050836 */ /* 0x000fc60000000000 */
[----:B------:R-:W-:-:S13]  /*02a0*/  ISETP.GE.U32.AND P1, PT, R2, UR4, PT ;  /* 0x0000000402007c0c */ /* 0x000fda000bf26070 */
[----:B------:R-:W-:Y:S01]  /*02b0*/  @P1 VIADD R5, R5, 0x1 ;  /* 0x0000000105051836 */ /* 0x000fe20000000000 */
[----:B------:R-:W-:-:S05]  /*02c0*/  @!P2 LOP3.LUT R5, RZ, UR4, RZ, 0x33, !PT ;  /* 0x00000004ff05ac12 */ /* 0x000fca000f8e33ff */
[----:B------:R-:W-:Y:S01]  /*02d0*/  IMAD.MOV.U32 R2, RZ, RZ, R5 ;  /* 0x000000ffff027224 */ /* 0x000fe200078e0005 */
[----:B------:R-:W-:Y:S06]  /*02e0*/  BRA `(.L_x_2) ;  /* 0x0000000000087947 */ /* 0x000fec0003800000 */
.L_x_1:
[----:B------:R-:W-:-:S07]  /*02f0*/  MOV R4, 0x310 ;  /* 0x0000031000047802 */ /* 0x000fce0000000f00 */
[----:B------:R-:W-:Y:S05]  /*0300*/  CALL.REL.NOINC `($__internal_0_$__cuda_sm20_div_u64) ;  /* 0x0000001000987944 */ /* 0x000fea0003c00000 */
.L_x_2:
[----:B------:R-:W-:Y:S05]  /*0310*/  BSYNC.RECONVERGENT B0 ;  /* 0x0000000000007941 */ /* 0x000fea0003800200 */
.L_x_0:
[----:B------:R-:W-:Y:S01]  /*0320*/  IADD3 R6, P1, PT, R2, R6, RZ ;  /* 0x0000000602067210 */ /* 0x000fe20007f3e0ff */
[----:B------:R-:W0:Y:S01]  /*0330*/  LDCU.64 UR6, c[0x0][0x358] ;  /* 0x00006b00ff0677ac */ /* 0x000e220008000a00 */
[----:B------:R-:W-:Y:S02]  /*0340*/  BSSY.RECONVERGENT B0, `(.L_x_3) ;  /* 0x000005a000007945 */ /* 0x000fe40003800200 */
[----:B------:R-:W-:Y:S01]  /*0350*/  LOP3.LUT R2, R6, 0x3, RZ, 0xc0, !PT ;  /* 0x0000000306027812 */ /* 0x000fe200078ec0ff */
[----:B------:R-:W1:Y:S01]  /*0360*/  LDCU.64 UR8, c[0x0][0x380] ;  /* 0x00007000ff0877ac */ /* 0x000e620008000a00 */
[----:B------:R-:W-:Y:S02]  /*0370*/  IMAD.X R7, RZ, RZ, R3, P1 ;  /* 0x000000ffff077224 */ /* 0x000fe400008e0603 */
[----:B------:R-:W-:Y:S01]  /*0380*/  ISETP.NE.U32.AND P0, PT, R2, 0x3, PT ;  /* 0x000000030200780c */ /* 0x000fe20003f05070 */
[----:B------:R-:W2:Y:S03]  /*0390*/  LDCU.64 UR12, c[0x0][0x388] ;  /* 0x00007100ff0c77ac */ /* 0x000ea60008000a00 */
[----:B------:R-:W-:-:S13]  /*03a0*/  ISETP.NE.AND.EX P0, PT, RZ, RZ, PT, P0 ;  /* 0x000000ffff00720c */ /* 0x000fda0003f05300 */
[----:B01----:R-:W-:Y:S05]  /*03b0*/  @!P0 BRA `(.L_x_4) ;  /* 0x0000000400488947 */ /* 0x003fea0003800000 */
[----:B------:R-:W-:Y:S01]  /*03c0*/  VIADD R11, R6, 0x1 ;  /* 0x00000001060b7836 */ /* 0x000fe20000000000 */
[C---:B------:R-:W-:Y:S01]  /*03d0*/  SHF.L.U64.HI R8, R37.reuse, 0x3, R0 ;  /* 0x0000000325087819 */ /* 0x040fe20000010200 */
[----:B------:R-:W-:Y:S02]  /*03e0*/  IMAD.SHL.U32 R9, R37, 0x8, RZ ;  /* 0x0000000825097824 */ /* 0x000fe400078e00ff */
[----:B------:R-:W-:Y:S01]  /*03f0*/  IMAD.MOV.U32 R10, RZ, RZ, RZ ;  /* 0x000000ffff0a7224 */ /* 0x000fe200078e00ff */
[----:B------:R-:W-:-:S07]  /*0400*/  LOP3.LUT R11, R11, 0x3, RZ, 0xc0, !PT ;  /* 0x000000030b0b7812 */ /* 0x000fce00078ec0ff */
.L_x_7:
[----:B------:R-:W-:-:S04]  /*0410*/  IADD3 R2, P0, PT, R9, UR8, RZ ;  /* 0x0000000809027c10 */ /* 0x000fc8000ff1e0ff */
[----:B------:R-:W-:-:S06]  /*0420*/  IADD3.X R3, PT, PT, R8, UR9, RZ, P0, !PT ;  /* 0x0000000908037c10 */ /* 0x000fcc00087fe4ff */
[----:B------:R-:W3:Y:S01]  /*0430*/  LDG.E.64 R2, desc[UR6][R2.64] ;  /* 0x0000000602027981 */ /* 0x000ee2000c1e1b00 */
[----:B------:R-:W-:Y:S01]  /*0440*/  IMAD.MOV.U32 R4, RZ, RZ, 0x652b82fe ;  /* 0x652b82feff047424 */ /* 0x000fe200078e00ff */
[----:B------:R-:W-:Y:S01]  /*0450*/  UMOV UR10, 0xfefa39ef ;  /* 0xfefa39ef000a7882 */ /* 0x000fe20000000000 */
[----:B------:R-:W-:Y:S01]  /*0460*/  IMAD.MOV.U32 R5, RZ, RZ, 0x3ff71547 ;  /* 0x3ff71547ff057424 */ /* 0x000fe200078e00ff */
[----:B------:R-:W-:Y:S01]  /*0470*/  UMOV UR11, 0x3fe62e42 ;  /* 0x3fe62e42000b7882 */ /* 0x000fe20000000000 */
[----:B------:R-:W-:Y:S04]  /*0480*/  BSSY.RECONVERGENT B1, `(.L_x_5) ;  /* 0x0000039000017945 */ /* 0x000fe80003800200 */
[----:B---3--:R-:W-:Y:S01]  /*0490*/  DFMA R4, R2, R4, 6.75539944105574400000e+15 ;  /* 0x433800000204742b */ /* 0x008fe20000000004 */
[----:B------:R-:W-:-:S07]  /*04a0*/  FSETP.GEU.AND P0, PT, |R3|, 4.1917929649353027344, PT ;  /* 0x4086232b0300780b */ /* 0x000fce0003f0e200 */
[----:B------:R-:W-:-:S08]  /*04b0*/  DADD R12, R4, -6.75539944105574400000e+15 ;  /* 0xc3380000040c7429 */ /* 0x000fd00000000000 */
[----:B------:R-:W-:Y:S01]  /*04c0*/  DFMA R14, R12, -UR10, R2 ;  /* 0x8000000a0c0e7c2b */ /* 0x000fe20008000002 */
[----:B------:R-:W-:Y:S01]  /*04d0*/  UMOV UR10, 0x3b39803f ;  /* 0x3b39803f000a7882 */ /* 0x000fe20000000000 */
[----:B------:R-:W-:-:S06]  /*04e0*/  UMOV UR11, 0x3c7abc9e ;  /* 0x3c7abc9e000b7882 */ /* 0x000fcc0000000000 */
[----:B------:R-:W-:Y:S01]  /*04f0*/  DFMA R14, R12, -UR10, R14 ;  /* 0x8000000a0c0e7c2b */ /* 0x000fe2000800000e */
[----:B------:R-:W-:Y:S01]  /*0500*/  UMOV UR10, 0x69ce2bdf ;  /* 0x69ce2bdf000a7882 */ /* 0x000fe20000000000 */
[----:B------:R-:W-:Y:S01]  /*0510*/  IMAD.MOV.U32 R12, RZ, RZ, -0x35dec16 ;  /* 0xfca213eaff0c7424 */ /* 0x000fe200078e00ff */
[----:B------:R-:W-:Y:S01]  /*0520*/  UMOV UR11, 0x3e5ade15 ;  /* 0x3e5ade15000b7882 */ /* 0x000fe20000000000 */
[----:B------:R-:W-:-:S06]  /*0530*/  IMAD.MOV.U32 R13, RZ, RZ, 0x3e928af3 ;  /* 0x3e928af3ff0d7424 */ /* 0x000fcc00078e00ff */
[----:B------:R-:W-:Y:S01]  /*0540*/  DFMA R12, R14, UR10, R12 ;  /* 0x0000000a0e0c7c2b */ /* 0x000fe2000800000c */
[----:B------:R-:W-:Y:S01]  /*0550*/  UMOV UR10, 0x62401315 ;  /* 0x62401315000a7882 */ /* 0x000fe20000000000 */
[----:B------:R-:W-:-:S06]  /*0560*/  UMOV UR11, 0x3ec71dee ;  /* 0x3ec71dee000b7882 */ /* 0x000fcc0000000000 */
[----:B------:R-:W-:Y:S01]  /*0570*/  DFMA R12, R14, R12, UR10 ;  /* 0x0000000a0e0c7e2b */ /* 0x000fe2000800000c */
        /* <DEDUP_REMOVED lines=20> */
[----:B------:R-:W-:-:S08]  /*06c0*/  DFMA R12, R14, R12, UR10 ;  /* 0x0000000a0e0c7e2b */ /* 0x000fd0000800000c */
[----:B------:R-:W-:-:S08]  /*06d0*/  DFMA R12, R14, R12, 1 ;  /* 0x3ff000000e0c742b */ /* 0x000fd0000000000c */
[----:B------:R-:W-:Y:S01]  /*06e0*/  DFMA R16, R14, R12, 1 ;  /* 0x3ff000000e10742b */ /* 0x000fe2000000000c */
[----:B--2---:R-:W-:-:S04]  /*06f0*/  IADD3 R14, P1, PT, R9, UR12, RZ ;  /* 0x0000000c090e7c10 */ /* 0x004fc8000ff3e0ff */
[----:B------:R-:W-:-:S05]  /*0700*/  IADD3.X R15, PT, PT, R8, UR13, RZ, P1, !PT ;  /* 0x0000000d080f7c10 */ /* 0x000fca0008ffe4ff */
[----:B------:R-:W-:Y:S02]  /*0710*/  IMAD R13, R4, 0x100000, R17 ;  /* 0x00100000040d7824 */ /* 0x000fe400078e0211 */
[----:B------:R-:W-:Y:S01]  /*0720*/  IMAD.MOV.U32 R12, RZ, RZ, R16 ;  /* 0x000000ffff0c7224 */ /* 0x000fe200078e0010 */
[----:B------:R-:W-:Y:S06]  /*0730*/  @!P0 BRA `(.L_x_6) ;  /* 0x0000000000348947 */ /* 0x000fec0003800000 */
[----:B------:R-:W-:Y:S01]  /*0740*/  FSETP.GEU.AND P1, PT, |R3|, 4.2275390625, PT ;  /* 0x408748000300780b */ /* 0x000fe20003f2e200 */
[C---:B------:R-:W-:Y:S02]  /*0750*/  DADD R12, R2.reuse, +INF ;  /* 0x7ff00000020c7429 */ /* 0x040fe40000000000 */
[----:B------:R-:W-:-:S08]  /*0760*/  DSETP.GEU.AND P0, PT, R2, RZ, PT ;  /* 0x000000ff0200722a */ /* 0x000fd00003f0e000 */
[----:B------:R-:W-:Y:S02]  /*0770*/  FSEL R12, R12, RZ, P0 ;  /* 0x000000ff0c0c7208 */ /* 0x000fe40000000000 */
[----:B------:R-:W-:Y:S01]  /*0780*/  @!P1 LEA.HI R5, R4, R4, RZ, 0x1 ;  /* 0x0000000404059211 */ /* 0x000fe200078f08ff */
[----:B------:R-:W-:Y:S01]  /*0790*/  @!P1 IMAD.MOV.U32 R2, RZ, RZ, R16 ;  /* 0x000000ffff029224 */ /* 0x000fe200078e0010 */
[----:B------:R-:W-:Y:S02]  /*07a0*/  FSEL R13, R13, RZ, P0 ;  /* 0x000000ff0d0d7208 */ /* 0x000fe40000000000 */
[----:B------:R-:W-:-:S05]  /*07b0*/  @!P1 SHF.R.S32.HI R5, RZ, 0x1, R5 ;  /* 0x00000001ff059819 */ /* 0x000fca0000011405 */
[----:B------:R-:W-:Y:S02]  /*07c0*/  @!P1 IMAD.IADD R4, R4, 0x1, -R5 ;  /* 0x0000000104049824 */ /* 0x000fe400078e0a05 */
[----:B------:R-:W-:-:S03]  /*07d0*/  @!P1 IMAD R3, R5, 0x100000, R17 ;  /* 0x0010000005039824 */ /* 0x000fc600078e0211 */
[----:B------:R-:W-:Y:S01]  /*07e0*/  @!P1 LEA R5, R4, 0x3ff00000, 0x14 ;  /* 0x3ff0000004059811 */ /* 0x000fe200078ea0ff */
[----:B------:R-:W-:-:S06]  /*07f0*/  @!P1 IMAD.MOV.U32 R4, RZ, RZ, RZ ;  /* 0x000000ffff049224 */ /* 0x000fcc00078e00ff */
[----:B------:R-:W-:-:S11]  /*0800*/  @!P1 DMUL R12, R2, R4 ;  /* 0x00000004020c9228 */ /* 0x000fd60000000000 */
.L_x_6:
[----:B------:R-:W-:Y:S05]  /*0810*/  BSYNC.RECONVERGENT B1 ;  /* 0x0000000000017941 */ /* 0x000fea0003800200 */
.L_x_5:
[----:B------:R-:W-:Y:S01]  /*0820*/  IADD3 R11, P0, PT, R11, -0x1, RZ ;  /* 0xffffffff0b0b7810 */ /* 0x000fe20007f1e0ff */
[----:B------:R0:W-:Y:S01]  /*0830*/  STG.E.64 desc[UR6][R14.64], R12 ;  /* 0x0000000c0e007986 */ /* 0x0001e2000c101b06 */
[----:B------:R-:W-:Y:S01]  /*0840*/  IMAD.U32 R2, RZ, RZ, UR4 ;  /* 0x00000004ff027e24 */ /* 0x000fe2000f8e00ff */
[----:B------:R-:W-:Y:S01]  /*0850*/  IADD3 R37, P1, PT, R37, UR4, RZ ;  /* 0x0000000425257c10 */ /* 0x000fe2000ff3e0ff */
[----:B------:R-:W-:Y:S01]  /*0860*/  IMAD.U32 R3, RZ, RZ, UR4 ;  /* 0x00000004ff037e24 */ /* 0x000fe2000f8e00ff */
[----:B------:R-:W-:Y:S02]  /*0870*/  IADD3.X R10, PT, PT, R10, -0x1, RZ, P0, !PT ;  /* 0xffffffff0a0a7810 */ /* 0x000fe400007fe4ff */
[----:B------:R-:W-:Y:S01]  /*0880*/  ISETP.NE.U32.AND P0, PT, R11, RZ, PT ;  /* 0x000000ff0b00720c */ /* 0x000fe20003f05070 */
[----:B------:R-:W-:Y:S01]  /*0890*/  IMAD.X R0, RZ, RZ, R0, P1 ;  /* 0x000000ffff007224 */ /* 0x000fe200008e0600 */
[----:B------:R-:W-:Y:S02]  /*08a0*/  LEA R9, P2, R2, R9, 0x3 ;  /* 0x0000000902097211 */ /* 0x000fe400078418ff */
[----:B------:R-:W-:-:S02]  /*08b0*/  ISETP.NE.AND.EX P0, PT, R10, RZ, PT, P0 ;  /* 0x000000ff0a00720c */ /* 0x000fc40003f05300 */
[----:B------:R-:W-:-:S11]  /*08c0*/  LEA.HI.X R8, R3, R8, RZ, 0x3, P2 ;  /* 0x0000000803087211 */ /* 0x000fd600010f1cff */
[----:B0-----:R-:W-:Y:S05]  /*08d0*/  @P0 BRA `(.L_x_7) ;  /* 0xfffffff800cc0947 */ /* 0x001fea000383ffff */
.L_x_4:
[----:B--2---:R-:W-:Y:S05]  /*08e0*/  BSYNC.RECONVERGENT B0 ;  /* 0x0000000000007941 */ /* 0x004fea0003800200 */
.L_x_3:
[----:B------:R-:W-:-:S04]  /*08f0*/  ISETP.GE.U32.AND P0, PT, R6, 0x3, PT ;  /* 0x000000030600780c */ /* 0x000fc80003f06070 */
[----:B------:R-:W-:-:S13]  /*0900*/  ISETP.GE.U32.AND.EX P0, PT, R7, RZ, PT, P0 ;  /* 0x000000ff0700720c */ /* 0x000fda0003f06100 */
[----:B------:R-:W-:Y:S05]  /*0910*/  @!P0 EXIT ;  /* 0x000000000000894d */ /* 0x000fea0003800000 */
[----:B------:R-:W0:Y:S01]  /*0920*/  LDCU.64 UR10, c[0x0][0x380] ;  /* 0x00007000ff0a77ac */ /* 0x000e220008000a00 */
[----:B------:R-:W1:Y:S01]  /*0930*/  LDCU.64 UR12, c[0x0][0x388] ;  /* 0x00007100ff0c77ac */ /* 0x000e620008000a00 */
[----:B------:R-:W2:Y:S01]  /*0940*/  LDCU.64 UR14, c[0x0][0x390] ;  /* 0x00007200ff0e77ac */ /* 0x000ea20008000a00 */
[----:B------:R-:W-:Y:S02]  /*0950*/  USHF.L.U32 UR5, UR4, 0x3, URZ ;  /* 0x0000000304057899 */ /* 0x000fe400080006ff */
[----:B------:R-:W-:-:S12]  /*0960*/  USHF.R.U32.HI UR8, URZ, 0x1d, UR4 ;  /* 0x0000001dff087899 */ /* 0x000fd80008011604 */
.L_x_16:
[C---:B------:R-:W-:Y:S01]  /*0970*/  IMAD.SHL.U32 R40, R37.reuse, 0x8, RZ ;  /* 0x0000000825287824 */ /* 0x040fe200078e00ff */
[----:B------:R-:W-:-:S04]  /*0980*/  SHF.L.U64.HI R34, R37, 0x3, R0 ;  /* 0x0000000325227819 */ /* 0x000fc80000010200 */
[----:B0-----:R-:W-:-:S04]  /*0990*/  IADD3 R38, P0, PT, R40, UR10, RZ ;  /* 0x0000000a28267c10 */ /* 0x001fc8000ff1e0ff */
[----:B------:R-:W-:-:S05]  /*09a0*/  IADD3.X R39, PT, PT, R34, UR11, RZ, P0, !PT ;  /* 0x0000000b22277c10 */ /* 0x000fca00087fe4ff */
[----:B------:R0:W3:Y:S01]  /*09b0*/  LDG.E.64 R6, desc[UR6][R38.64] ;  /* 0x0000000626067981 */ /* 0x0000e2000c1e1b00 */
[----:B------:R-:W-:Y:S01]  /*09c0*/  IMAD.MOV.U32 R32, RZ, RZ, 0x652b82fe ;  /* 0x652b82feff207424 */ /* 0x000fe200078e00ff */
[----:B-1----:R-:W-:Y:S01]  /*09d0*/  IADD3 R40, P1, PT, R40, UR12, RZ ;  /* 0x0000000c28287c10 */ /* 0x002fe2000ff3e0ff */
[----:B------:R-:W-:Y:S01]  /*09e0*/  IMAD.MOV.U32 R33, RZ, RZ, 0x3ff71547 ;  /* 0x3ff71547ff217424 */ /* 0x000fe200078e00ff */
[----:B------:R-:W-:Y:S01]  /*09f0*/  BSSY.RECONVERGENT B0, `(.L_x_8) ;  /* 0x000003b000007945 */ /* 0x000fe20003800200 */
[----:B------:R-:W-:Y:S01]  /*0a00*/  IMAD.MOV.U32 R30, RZ, RZ, -0x105c611 ;  /* 0xfefa39efff1e7424 */ /* 0x000fe200078e00ff */
[----:B------:R-:W-:Y:S01]  /*0a10*/  IADD3.X R41, PT, PT, R34, UR13, RZ, P1, !PT ;  /* 0x0000000d22297c10 */ /* 0x000fe20008ffe4ff */
[----:B------:R-:W-:Y:S02]  /*0a20*/  IMAD.MOV.U32 R31, RZ, RZ, 0x3fe62e42 ;  /* 0x3fe62e42ff1f7424 */ /* 0x000fe400078e00ff */
[----:B------:R-:W-:Y:S01]  /*0a30*/  IMAD.MOV.U32 R28, RZ, RZ, 0x3b39803f ;  /* 0x3b39803fff1c7424 */ /* 0x000fe200078e00ff */
[----:B0-----:R-:W-:Y:S01]  /*0a40*/  IADD3 R38, P2, PT, R38, UR5, RZ ;  /* 0x0000000526267c10 */ /* 0x001fe2000ff5e0ff */
[----:B------:R-:W-:-:S02]  /*0a50*/  IMAD.MOV.U32 R29, RZ, RZ, 0x3c7abc9e ;  /* 0x3c7abc9eff1d7424 */ /* 0x000fc400078e00ff */
[----:B------:R-:W-:Y:S01]  /*0a60*/  IMAD.MOV.U32 R26, RZ, RZ, 0x69ce2bdf ;  /* 0x69ce2bdfff1a7424 */ /* 0x000fe200078e00ff */
[----:B------:R-:W-:Y:S01]  /*0a70*/  IADD3.X R39, PT, PT, R39, UR8, RZ, P2, !PT ;  /* 0x0000000827277c10 */ /* 0x000fe200097fe4ff */
[----:B------:R-:W-:Y:S02]  /*0a80*/  IMAD.MOV.U32 R27, RZ, RZ, 0x3e5ade15 ;  /* 0x3e5ade15ff1b7424 */ /* 0x000fe400078e00ff */
[----:B------:R-:W-:Y:S02]  /*0a90*/  IMAD.MOV.U32 R24, RZ, RZ, -0x35dec16 ;  /* 0xfca213eaff187424 */ /* 0x000fe400078e00ff */
[----:B------:R-:W-:Y:S02]  /*0aa0*/  IMAD.MOV.U32 R25, RZ, RZ, 0x3e928af3 ;  /* 0x3e928af3ff197424 */ /* 0x000fe400078e00ff */
[----:B------:R-:W-:Y:S02]  /*0ab0*/  IMAD.MOV.U32 R22, RZ, RZ, 0x62401315 ;  /* 0x62401315ff167424 */ /* 0x000fe400078e00ff */
[----:B------:R-:W-:-:S02]  /*0ac0*/  IMAD.MOV.U32 R23, RZ, RZ, 0x3ec71dee ;  /* 0x3ec71deeff177424 */ /* 0x000fc400078e00ff */
[----:B------:R-:W-:Y:S02]  /*0ad0*/  IMAD.MOV.U32 R20, RZ, RZ, 0x7c89eb71 ;  /* 0x7c89eb71ff147424 */ /* 0x000fe400078e00ff */
[----:B------:R-:W-:Y:S02]  /*0ae0*/  IMAD.MOV.U32 R21, RZ, RZ, 0x3efa0199 ;  /* 0x3efa0199ff157424 */ /* 0x000fe400078e00ff */
[----:B------:R-:W-:Y:S02]  /*0af0*/  IMAD.MOV.U32 R18, RZ, RZ, 0x14761f65 ;  /* 0x14761f65ff127424 */ /* 0x000fe400078e00ff */
        /* <DEDUP_REMOVED lines=8> */
[----:B------:R-:W-:Y:S01]  /*0b80*/  IMAD.MOV.U32 R11, RZ, RZ, 0x3fc55555 ;  /* 0x3fc55555ff0b7424 */ /* 0x000fe200078e00ff */
[----:B---3--:R-:W-:Y:S01]  /*0b90*/  DFMA R4, R6, R32, 6.75539944105574400000e+15 ;  /* 0x433800000604742b */ /* 0x008fe20000000020 */
[----:B------:R-:W-:-:S07]  /*0ba0*/  FSETP.GEU.AND P0, PT, |R7|, 4.1917929649353027344, PT ;  /* 0x4086232b0700780b */ /* 0x000fce0003f0e200 */
[----:B------:R-:W-:-:S08]  /*0bb0*/  DADD R2, R4, -6.75539944105574400000e+15 ;  /* 0xc338000004027429 */ /* 0x000fd00000000000 */
[----:B------:R-:W-:-:S08]  /*0bc0*/  DFMA R8, R2, -R30, R6 ;  /* 0x8000001e0208722b */ /* 0x000fd00000000006 */
[----:B------:R-:W-:-:S08]  /*0bd0*/  DFMA R2, R2, -R28, R8 ;  /* 0x8000001c0202722b */ /* 0x000fd00000000008 */
[----:B------:R-:W-:-:S08]  /*0be0*/  DFMA R8, R2, R26, R24 ;  /* 0x0000001a0208722b */ /* 0x000fd00000000018 */
[----:B------:R-:W-:-:S08]  /*0bf0*/  DFMA R8, R2, R8, R22 ;  /* 0x000000080208722b */ /* 0x000fd00000000016 */
[----:B------:R-:W-:-:S08]  /*0c00*/  DFMA R8, R2, R8, R20 ;  /* 0x000000080208722b */ /* 0x000fd00000000014 */
[----:B------:R-:W-:-:S08]  /*0c10*/  DFMA R8, R2, R8, R18 ;  /* 0x000000080208722b */ /* 0x000fd00000000012 */
[----:B------:R-:W-:-:S08]  /*0c20*/  DFMA R8, R2, R8, R16 ;  /* 0x000000080208722b */ /* 0x000fd00000000010 */
[----:B------:R-:W-:-:S08]  /*0c30*/  DFMA R8, R2, R8, R14 ;  /* 0x000000080208722b */ /* 0x000fd0000000000e */
[----:B------:R-:W-:-:S08]  /*0c40*/  DFMA R8, R2, R8, R12 ;  /* 0x000000080208722b */ /* 0x000fd0000000000c */
[----:B------:R-:W-:Y:S01]  /*0c50*/  DFMA R42, R2, R8, R10 ;  /* 0x00000008022a722b */ /* 0x000fe2000000000a */
[----:B------:R-:W-:Y:S02]  /*0c60*/  IMAD.MOV.U32 R8, RZ, RZ, 0xb ;  /* 0x0000000bff087424 */ /* 0x000fe400078e00ff */
[----:B------:R-:W-:-:S06]  /*0c70*/  IMAD.MOV.U32 R9, RZ, RZ, 0x3fe00000 ;  /* 0x3fe00000ff097424 */ /* 0x000fcc00078e00ff */
[----:B------:R-:W-:-:S08]  /*0c80*/  DFMA R42, R2, R42, R8 ;  /* 0x0000002a022a722b */ /* 0x000fd00000000008 */
[----:B------:R-:W-:-:S08]  /*0c90*/  DFMA R42, R2, R42, 1 ;  /* 0x3ff00000022a742b */ /* 0x000fd0000000002a */
[----:B------:R-:W-:-:S10]  /*0ca0*/  DFMA R2, R2, R42, 1 ;  /* 0x3ff000000202742b */ /* 0x000fd4000000002a */
[----:B------:R-:W-:Y:S02]  /*0cb0*/  IMAD R35, R4, 0x100000, R3 ;  /* 0x0010000004237824 */ /* 0x000fe400078e0203 */
[----:B------:R-:W-:Y:S01]  /*0cc0*/  IMAD.MOV.U32 R34, RZ, RZ, R2 ;  /* 0x000000ffff227224 */ /* 0x000fe200078e0002 */
[----:B------:R-:W-:Y:S06]  /*0cd0*/  @!P0 BRA `(.L_x_9) ;  /* 0x0000000000308947 */ /* 0x000fec0003800000 */
[----:B------:R-:W-:Y:S01]  /*0ce0*/  FSETP.GEU.AND P1, PT, |R7|, 4.2275390625, PT ;  /* 0x408748000700780b */ /* 0x000fe20003f2e200 */
[C---:B------:R-:W-:Y:S02]  /*0cf0*/  DSETP.GEU.AND P0, PT, R6.reuse, RZ, PT ;  /* 0x000000ff0600722a */ /* 0x040fe40003f0e000 */
[----:B------:R-:W-:-:S10]  /*0d00*/  DADD R6, R6, +INF ;  /* 0x7ff0000006067429 */ /* 0x000fd40000000000 */
[----:B------:R-:W-:Y:S02]  /*0d10*/  @!P1 LEA.HI R5, R4, R4, RZ, 0x1 ;  /* 0x0000000404059211 */ /* 0x000fe400078f08ff */
[----:B------:R-:W-:Y:S02]  /*0d20*/  FSEL R34, R6, RZ, P0 ;  /* 0x000000ff06227208 */ /* 0x000fe40000000000 */
[----:B------:R-:W-:Y:S02]  /*0d30*/  @!P1 SHF.R.S32.HI R5, RZ, 0x1, R5 ;  /* 0x00000001ff059819 */ /* 0x000fe40000011405 */
[----:B------:R-:W-:-:S03]  /*0d40*/  FSEL R35, R7, RZ, P0 ;  /* 0x000000ff07237208 */ /* 0x000fc60000000000 */
[----:B------:R-:W-:Y:S02]  /*0d50*/  @!P1 IMAD.IADD R4, R4, 0x1, -R5 ;  /* 0x0000000104049824 */ /* 0x000fe400078e0a05 */
[----:B------:R-:W-:-:S03]  /*0d60*/  @!P1 IMAD R3, R5, 0x100000, R3 ;  /* 0x0010000005039824 */ /* 0x000fc600078e0203 */
[----:B------:R-:W-:Y:S01]  /*0d70*/  @!P1 LEA R5, R4, 0x3ff00000, 0x14 ;  /* 0x3ff0000004059811 */ /* 0x000fe200078ea0ff */
[----:B------:R-:W-:-:S06]  /*0d80*/  @!P1 IMAD.MOV.U32 R4, RZ, RZ, RZ ;  /* 0x000000ffff049224 */ /* 0x000fcc00078e00ff */
[----:B------:R-:W-:-:S11]  /*0d90*/  @!P1 DMUL R34, R2, R4 ;  /* 0x0000000402229228 */ /* 0x000fd60000000000 */
.L_x_9:
[----:B--2---:R-:W-:Y:S05]  /*0da0*/  BSYNC.RECONVERGENT B0 ;  /* 0x0000000000007941 */ /* 0x004fea0003800200 */
.L_x_8:
[----:B------:R0:W-:Y:S04]  /*0db0*/  STG.E.64 desc[UR6][R40.64], R34 ;  /* 0x0000002228007986 */ /* 0x0001e8000c101b06 */
[----:B------:R1:W2:Y:S01]  /*0dc0*/  LDG.E.64 R6, desc[UR6][R38.64] ;  /* 0x0000000626067981 */ /* 0x0002a2000c1e1b00 */
[----:B------:R-:W-:Y:S01]  /*0dd0*/  BSSY.RECONVERGENT B0, `(.L_x_10) ;  /* 0x0000024000007945 */ /* 0x000fe20003800200 */
[----:B0-----:R-:W-:Y:S02]  /*0de0*/  IADD3 R40, P1, PT, R40, UR5, RZ ;  /* 0x0000000528287c10 */ /* 0x001fe4000ff3e0ff */
[----:B-1----:R-:W-:Y:S02]  /*0df0*/  IADD3 R38, P2, PT, R38, UR5, RZ ;  /* 0x0000000526267c10 */ /* 0x002fe4000ff5e0ff */
[----:B------:R-:W-:-:S02]  /*0e00*/  IADD3.X R41, PT, PT, R41, UR8, RZ, P1, !PT ;  /* 0x0000000829297c10 */ /* 0x000fc40008ffe4ff */
[----:B------:R-:W-:Y:S01]  /*0e10*/  IADD3.X R39, PT, PT, R39, UR8, RZ, P2, !PT ;  /* 0x0000000827277c10 */ /* 0x000fe200097fe4ff */
[----:B--2---:R-:W-:Y:S01]  /*0e20*/  DFMA R4, R6, R32, 6.75539944105574400000e+15 ;  /* 0x433800000604742b */ /* 0x004fe20000000020 */
        /* <DEDUP_REMOVED lines=30> */
.L_x_11:
[----:B------:R-:W-:Y:S05]  /*1010*/  BSYNC.RECONVERGENT B0 ;  /* 0x0000000000007941 */ /* 0x000fea0003800200 */
.L_x_10:
        /* <DEDUP_REMOVED lines=30> */
[----:B------:R-:W-:Y:S01]  /*1200*/  FSEL R34, R2, RZ, P0 ;  /* 0x000000ff02227208 */ /* 0x000fe20000000000 */
[----:B------:R-:W-:Y:S01]  /*1210*/  @!P1 IMAD.MOV.U32 R2, RZ, RZ, RZ ;  /* 0x000000ffff029224 */ /* 0x000fe200078e00ff */
[----:B------:R-:W-:Y:S02]  /*1220*/  @!P1 SHF.R.S32.HI R5, RZ, 0x1, R5 ;  /* 0x00000001ff059819 */ /* 0x000fe40000011405 */
[----:B------:R-:W-:-:S03]  /*1230*/  FSEL R35, R3, RZ, P0 ;  /* 0x000000ff03237208 */ /* 0x000fc60000000000 */
[----:B------:R-:W-:Y:S02]  /*1240*/  @!P1 IMAD.IADD R4, R4, 0x1, -R5 ;  /* 0x0000000104049824 */ /* 0x000fe400078e0a05 */
[----:B------:R-:W-:-:S03]  /*1250*/  @!P1 IMAD R7, R5, 0x100000, R7 ;  /* 0x0010000005079824 */ /* 0x000fc600078e0207 */
[----:B------:R-:W-:-:S06]  /*1260*/  @!P1 LEA R3, R4, 0x3ff00000, 0x14 ;  /* 0x3ff0000004039811 */ /* 0x000fcc00078ea0ff */
[----:B------:R-:W-:-:S11]  /*1270*/  @!P1 DMUL R34, R6, R2 ;  /* 0x0000000206229228 */ /* 0x000fd60000000000 */
.L_x_13:
[----:B------:R-:W-:Y:S05]  /*1280*/  BSYNC.RECONVERGENT B0 ;  /* 0x0000000000007941 */ /* 0x000fea0003800200 */
.L_x_12:
[----:B------:R0:W-:Y:S04]  /*1290*/  STG.E.64 desc[UR6][R40.64], R34 ;  /* 0x0000002228007986 */ /* 0x0001e8000c101b06 */
[----:B------:R-:W2:Y:S01]  /*12a0*/  LDG.E.64 R38, desc[UR6][R38.64] ;  /* 0x0000000626267981 */ /* 0x000ea2000c1e1b00 */
[----:B------:R-:W-:Y:S01]  /*12b0*/  BSSY.RECONVERGENT B0, `(.L_x_14) ;  /* 0x0000020000007945 */ /* 0x000fe20003800200 */
        /* <DEDUP_REMOVED lines=18> */
[----:B0-----:R-:W-:Y:S06]  /*13e0*/  @!P0 BRA `(.L_x_15) ;  /* 0x0000000000308947 */ /* 0x001fec0003800000 */
[----:B------:R-:W-:Y:S01]  /*13f0*/  FSETP.GEU.AND P1, PT, |R39|, 4.2275390625, PT ;  /* 0x408748002700780b */ /* 0x000fe20003f2e200 */
[C---:B------:R-:W-:Y:S02]  /*1400*/  DADD R8, R38.reuse, +INF ;  /* 0x7ff0000026087429 */ /* 0x040fe40000000000 */
[----:B------:R-:W-:-:S08]  /*1410*/  DSETP.GEU.AND P0, PT, R38, RZ, PT ;  /* 0x000000ff2600722a */ /* 0x000fd00003f0e000 */
[----:B------:R-:W-:Y:S02]  /*1420*/  FSEL R3, R9, RZ, P0 ;  /* 0x000000ff09037208 */ /* 0x000fe40000000000 */
[----:B------:R-:W-:-:S04]  /*1430*/  @!P1 LEA.HI R2, R32, R32, RZ, 0x1 ;  /* 0x0000002020029211 */ /* 0x000fc800078f08ff */
[----:B------:R-:W-:Y:S02]  /*1440*/  @!P1 SHF.R.S32.HI R7, RZ, 0x1, R2 ;  /* 0x00000001ff079819 */ /* 0x000fe40000011402 */
[----:B------:R-:W-:-:S03]  /*1450*/  FSEL R2, R8, RZ, P0 ;  /* 0x000000ff08027208 */ /* 0x000fc60000000000 */
[----:B------:R-:W-:Y:S02]  /*1460*/  @!P1 IMAD.IADD R6, R32, 0x1, -R7 ;  /* 0x0000000120069824 */ /* 0x000fe400078e0a07 */
[----:B------:R-:W-:-:S03]  /*1470*/  @!P1 IMAD R5, R7, 0x100000, R5 ;  /* 0x0010000007059824 */ /* 0x000fc600078e0205 */
[----:B------:R-:W-:Y:S01]  /*1480*/  @!P1 LEA R7, R6, 0x3ff00000, 0x14 ;  /* 0x3ff0000006079811 */ /* 0x000fe200078ea0ff */
[----:B------:R-:W-:-:S06]  /*1490*/  @!P1 IMAD.MOV.U32 R6, RZ, RZ, RZ ;  /* 0x000000ffff069224 */ /* 0x000fcc00078e00ff */
[----:B------:R-:W-:-:S11]  /*14a0*/  @!P1 DMUL R2, R4, R6 ;  /* 0x0000000604029228 */ /* 0x000fd60000000000 */
.L_x_15:
[----:B------:R-:W-:Y:S05]  /*14b0*/  BSYNC.RECONVERGENT B0 ;  /* 0x0000000000007941 */ /* 0x000fea0003800200 */
.L_x_14:
[----:B------:R-:W-:Y:S01]  /*14c0*/  IADD3 R4, P0, PT, R40, UR5, RZ ;  /* 0x0000000528047c10 */ /* 0x000fe2000ff1e0ff */
[----:B------:R-:W-:Y:S02]  /*14d0*/  IMAD.U32 R6, RZ, RZ, UR4 ;  /* 0x00000004ff067e24 */ /* 0x000fe4000f8e00ff */
[----:B------:R-:W-:Y:S01]  /*14e0*/  IMAD.U32 R7, RZ, RZ, UR4 ;  /* 0x00000004ff077e24 */ /* 0x000fe2000f8e00ff */
[----:B------:R-:W-:Y:S02]  /*14f0*/  IADD3.X R5, PT, PT, R41, UR8, RZ, P0, !PT ;  /* 0x0000000829057c10 */ /* 0x000fe400087fe4ff */
[----:B------:R-:W-:-:S03]  /*1500*/  LEA R37, P0, R6, R37, 0x2 ;  /* 0x0000002506257211 */ /* 0x000fc600078010ff */
[----:B------:R3:W-:Y:S01]  /*1510*/  STG.E.64 desc[UR6][R4.64], R2 ;  /* 0x0000000204007986 */ /* 0x0007e2000c101b06 */
[----:B------:R-:W-:Y:S02]  /*1520*/  LEA.HI.X R0, R7, R0, RZ, 0x2, P0 ;  /* 0x0000000007007211 */ /* 0x000fe400000f14ff */
[----:B------:R-:W-:-:S04]  /*1530*/  ISETP.GE.U32.AND P0, PT, R37, UR14, PT ;  /* 0x0000000e25007c0c */ /* 0x000fc8000bf06070 */
[----:B------:R-:W-:-:S13]  /*1540*/  ISETP.GE.AND.EX P0, PT, R0, UR15, PT, P0 ;  /* 0x0000000f00007c0c */ /* 0x000fda000bf06300 */
[----:B---3--:R-:W-:Y:S05]  /*1550*/  @!P0 BRA `(.L_x_16) ;  /* 0xfffffff400048947 */ /* 0x008fea000383ffff */
[----:B------:R-:W-:Y:S05]  /*1560*/  EXIT ;  /* 0x000000000000794d */ /* 0x000fea0003800000 */
        .weak           $__internal_0_$__cuda_sm20_div_u64
        .type           $__internal_0_$__cuda_sm20_div_u64,@function
        .size           $__internal_0_$__cuda_sm20_div_u64,(.L_x_18 - $__internal_0_$__cuda_sm20_div_u64)
$__internal_0_$__cuda_sm20_div_u64:
[----:B------:R-:W-:Y:S02]  /*1570*/  UMOV UR5, URZ ;  /* 0x000000ff00057c82 */ /* 0x000fe40008000000 */
[----:B------:R-:W0:Y:S08]  /*1580*/  I2F.U64.RP R5, UR4 ;  /* 0x0000000400057d12 */ /* 0x000e300008309000 */
[----:B0-----:R-:W0:Y:S02]  /*1590*/  MUFU.RCP R5, R5 ;  /* 0x0000000500057308 */ /* 0x001e240000001000 */
[----:B0-----:R-:W-:-:S06]  /*15a0*/  VIADD R8, R5, 0x1ffffffe ;  /* 0x1ffffffe05087836 */ /* 0x001fcc0000000000 */
[----:B------:R-:W0:Y:S02]  /*15b0*/  F2I.U64.TRUNC R8, R8 ;  /* 0x0000000800087311 */ /* 0x000e24000020d800 */
[----:B0-----:R-:W-:-:S04]  /*15c0*/  IMAD.WIDE.U32 R10, R8, UR4, RZ ;  /* 0x00000004080a7c25 */ /* 0x001fc8000f8e00ff */
[----:B------:R-:W-:Y:S01]  /*15d0*/  IMAD R11, R9, UR4, R11 ;  /* 0x00000004090b7c24 */ /* 0x000fe2000f8e020b */
[----:B------:R-:W-:-:S05]  /*15e0*/  IADD3 R7, P0, PT, RZ, -R10, RZ ;  /* 0x8000000aff077210 */ /* 0x000fca0007f1e0ff */
[----:B------:R-:W-:-:S04]  /*15f0*/  IMAD.HI.U32 R10, R8, R7, RZ ;  /* 0x00000007080a7227 */ /* 0x000fc800078e00ff */
[----:B------:R-:W-:Y:S02]  /*1600*/  IMAD.X R13, RZ, RZ, ~R11, P0 ;  /* 0x000000ffff0d7224 */ /* 0x000fe400000e0e0b */
[----:B------:R-:W-:Y:S02]  /*1610*/  IMAD.MOV.U32 R11, RZ, RZ, R8 ;  /* 0x000000ffff0b7224 */ /* 0x000fe400078e0008 */
[-C--:B------:R-:W-:Y:S02]  /*1620*/  IMAD R15, R9, R13.reuse, RZ ;  /* 0x0000000d090f7224 */ /* 0x080fe400078e02ff */
[----:B------:R-:W-:-:S04]  /*1630*/  IMAD.WIDE.U32 R10, P0, R8, R13, R10 ;  /* 0x0000000d080a7225 */ /* 0x000fc8000780000a */
[----:B------:R-:W-:-:S04]  /*1640*/  IMAD.HI.U32 R5, R9, R13, RZ ;  /* 0x0000000d09057227 */ /* 0x000fc800078e00ff */
[----:B------:R-:W-:-:S04]  /*1650*/  IMAD.HI.U32 R10, P1, R9, R7, R10 ;  /* 0x00000007090a7227 */ /* 0x000fc8000782000a */
[----:B------:R-:W-:Y:S01]  /*1660*/  IMAD.X R5, R5, 0x1, R9, P0 ;  /* 0x0000000105057824 */ /* 0x000fe200000e0609 */
[----:B------:R-:W-:-:S04]  /*1670*/  IADD3 R11, P2, PT, R15, R10, RZ ;  /* 0x0000000a0f0b7210 */ /* 0x000fc80007f5e0ff */
[----:B------:R-:W-:Y:S01]  /*1680*/  IADD3.X R5, PT, PT, RZ, RZ, R5, P2, P1 ;  /* 0x000000ffff057210 */ /* 0x000fe200017e2405 */
[----:B------:R-:W-:-:S03]  /*1690*/  IMAD.WIDE.U32 R8, R11, UR4, RZ ;  /* 0x000000040b087c25 */ /* 0x000fc6000f8e00ff */
[----:B------:R-:W-:Y:S01]  /*16a0*/  IADD3 R7, P0, PT, RZ, -R8, RZ ;  /* 0x80000008ff077210 */ /* 0x000fe20007f1e0ff */
[----:B------:R-:W-:Y:S02]  /*16b0*/  IMAD R8, R5, UR4, R9 ;  /* 0x0000000405087c24 */ /* 0x000fe4000f8e0209 */
[----:B------:R-:W-:Y:S02]  /*16c0*/  IMAD.MOV.U32 R9, RZ, RZ, RZ ;  /* 0x000000ffff097224 */ /* 0x000fe400078e00ff */
[----:B------:R-:W-:-:S04]  /*16d0*/  IMAD.HI.U32 R10, R11, R7, RZ ;  /* 0x000000070b0a7227 */ /* 0x000fc800078e00ff */
[----:B------:R-:W-:-:S04]  /*16e0*/  IMAD.X R8, RZ, RZ, ~R8, P0 ;  /* 0x000000ffff087224 */ /* 0x000fc800000e0e08 */
[----:B------:R-:W-:-:S04]  /*16f0*/  IMAD.WIDE.U32 R10, P0, R11, R8, R10 ;  /* 0x000000080b0a7225 */ /* 0x000fc8000780000a */
[C---:B------:R-:W-:Y:S02]  /*1700*/  IMAD R12, R5.reuse, R8, RZ ;  /* 0x00000008050c7224 */ /* 0x040fe400078e02ff */
[----:B------:R-:W-:-:S04]  /*1710*/  IMAD.HI.U32 R7, P1, R5, R7, R10 ;  /* 0x0000000705077227 */ /* 0x000fc8000782000a */
[----:B------:R-:W-:Y:S01]  /*1720*/  IMAD.HI.U32 R8, R5, R8, RZ ;  /* 0x0000000805087227 */ /* 0x000fe200078e00ff */
[----:B------:R-:W-:-:S03]  /*1730*/  IADD3 R7, P2, PT, R12, R7, RZ ;  /* 0x000000070c077210 */ /* 0x000fc60007f5e0ff */
[----:B------:R-:W-:Y:S02]  /*1740*/  IMAD.X R5, R8, 0x1, R5, P0 ;  /* 0x0000000108057824 */ /* 0x000fe400000e0605 */
[----:B------:R-:W-:-:S03]  /*1750*/  IMAD.HI.U32 R8, R7, R2, RZ ;  /* 0x0000000207087227 */ /* 0x000fc600078e00ff */
[----:B------:R-:W-:Y:S01]  /*1760*/  IADD3.X R5, PT, PT, RZ, RZ, R5, P2, P1 ;  /* 0x000000ffff057210 */ /* 0x000fe200017e2405 */
[----:B------:R-:W-:-:S04]  /*1770*/  IMAD.WIDE.U32 R8, R7, R3, R8 ;  /* 0x0000000307087225 */ /* 0x000fc800078e0008 */
[C---:B------:R-:W-:Y:S02]  /*1780*/  IMAD R10, R5.reuse, R3, RZ ;  /* 0x00000003050a7224 */ /* 0x040fe400078e02ff */
[----:B------:R-:W-:-:S04]  /*1790*/  IMAD.HI.U32 R7, P0, R5, R2, R8 ;  /* 0x0000000205077227 */ /* 0x000fc80007800008 */
[----:B------:R-:W-:Y:S01]  /*17a0*/  IMAD.HI.U32 R5, R5, R3, RZ ;  /* 0x0000000305057227 */ /* 0x000fe200078e00ff */
[----:B------:R-:W-:-:S03]  /*17b0*/  IADD3 R7, P1, PT, R10, R7, RZ ;  /* 0x000000070a077210 */ /* 0x000fc60007f3e0ff */
[----:B------:R-:W-:Y:S02]  /*17c0*/  IMAD.X R5, RZ, RZ, R5, P0 ;  /* 0x000000ffff057224 */ /* 0x000fe400000e0605 */
[----:B------:R-:W-:-:S04]  /*17d0*/  IMAD.WIDE.U32 R8, R7, UR4, RZ ;  /* 0x0000000407087c25 */ /* 0x000fc8000f8e00ff */
[----:B------:R-:W-:Y:S01]  /*17e0*/  IMAD.X R5, RZ, RZ, R5, P1 ;  /* 0x000000ffff057224 */ /* 0x000fe200008e0605 */
[----:B------:R-:W-:Y:S02]  /*17f0*/  IADD3 R12, P0, PT, -R8, R2, RZ ;  /* 0x00000002080c7210 */ /* 0x000fe40007f1e1ff */
[----:B------:R-:W-:Y:S01]  /*1800*/  IADD3 R2, P2, PT, R7, 0x1, RZ ;  /* 0x0000000107027810 */ /* 0x000fe20007f5e0ff */
[----:B------:R-:W-:-:S04]  /*1810*/  IMAD R10, R5, UR4, R9 ;  /* 0x00000004050a7c24 */ /* 0x000fc8000f8e0209 */
[----:B------:R-:W-:Y:S01]  /*1820*/  IMAD.X R10, R3, 0x1, ~R10, P0 ;  /* 0x00000001030a7824 */ /* 0x000fe200000e0e0a */
[C---:B------:R-:W-:Y:S01]  /*1830*/  ISETP.GE.U32.AND P0, PT, R12.reuse, UR4, PT ;  /* 0x000000040c007c0c */ /* 0x040fe2000bf06070 */
[----:B------:R-:W-:Y:S01]  /*1840*/  IMAD.X R8, RZ, RZ, R5, P2 ;  /* 0x000000ffff087224 */ /* 0x000fe200010e0605 */
[----:B------:R-:W-:Y:S02]  /*1850*/  IADD3 R3, P1, PT, R12, -UR4, RZ ;  /* 0x800000040c037c10 */ /* 0x000fe4000ff3e0ff */
[C---:B------:R-:W-:Y:S02]  /*1860*/  ISETP.GE.U32.AND.EX P0, PT, R10.reuse, RZ, PT, P0 ;  /* 0x000000ff0a00720c */ /* 0x040fe40003f06100 */
[----:B------:R-:W-:Y:S02]  /*1870*/  IADD3.X R9, PT, PT, R10, -0x1, RZ, P1, !PT ;  /* 0xffffffff0a097810 */ /* 0x000fe40000ffe4ff */
[----:B------:R-:W-:Y:S02]  /*1880*/  SEL R7, R2, R7, P0 ;  /* 0x0000000702077207 */ /* 0x000fe40000000000 */
[----:B------:R-:W-:-:S02]  /*1890*/  SEL R3, R3, R12, P0 ;  /* 0x0000000c03037207 */ /* 0x000fc40000000000 */
[----:B------:R-:W-:Y:S01]  /*18a0*/  SEL R8, R8, R5, P0 ;  /* 0x0000000508087207 */ /* 0x000fe20000000000 */
[----:B------:R-:W-:Y:S01]  /*18b0*/  IMAD.MOV.U32 R5, RZ, RZ, 0x0 ;  /* 0x00000000ff057424 */ /* 0x000fe200078e00ff */
[----:B------:R-:W-:Y:S02]  /*18c0*/  IADD3 R2, P2, PT, R7, 0x1, RZ ;  /* 0x0000000107027810 */ /* 0x000fe40007f5e0ff */
[----:B------:R-:W-:Y:S02]  /*18d0*/  SEL R9, R9, R10, P0 ;  /* 0x0000000a09097207 */ /* 0x000fe40000000000 */
[----:B------:R-:W-:Y:S01]  /*18e0*/  ISETP.GE.U32.AND P0, PT, R3, UR4, PT ;  /* 0x0000000403007c0c */ /* 0x000fe2000bf06070 */
[----:B------:R-:W-:Y:S01]  /*18f0*/  IMAD.X R3, RZ, RZ, R8, P2 ;  /* 0x000000ffff037224 */ /* 0x000fe200010e0608 */
[----:B------:R-:W-:Y:S02]  /*1900*/  ISETP.NE.U32.AND P1, PT, RZ, UR4, PT ;  /* 0x00000004ff007c0c */ /* 0x000fe4000bf25070 */
[----:B------:R-:W-:-:S02]  /*1910*/  ISETP.GE.U32.AND.EX P0, PT, R9, RZ, PT, P0 ;  /* 0x000000ff0900720c */ /* 0x000fc40003f06100 */
[----:B------:R-:W-:Y:S02]  /*1920*/  ISETP.NE.AND.EX P1, PT, RZ, RZ, PT, P1 ;  /* 0x000000ffff00720c */ /* 0x000fe40003f25310 */
[----:B------:R-:W-:Y:S02]  /*1930*/  SEL R2, R2, R7, P0 ;  /* 0x0000000702027207 */ /* 0x000fe40000000000 */
[----:B------:R-:W-:Y:S02]  /*1940*/  SEL R3, R3, R8, P0 ;  /* 0x0000000803037207 */ /* 0x000fe40000000000 */
[----:B------:R-:W-:Y:S02]  /*1950*/  SEL R2, R2, 0xffffffff, P1 ;  /* 0xffffffff02027807 */ /* 0x000fe40000800000 */
[----:B------:R-:W-:Y:S01]  /*1960*/  SEL R3, R3, 0xffffffff, P1 ;  /* 0xffffffff03037807 */ /* 0x000fe20000800000 */
[----:B------:R-:W-:Y:S06]  /*1970*/  RET.REL.NODEC R4 `(_Z6kernelPdS_x) ;  /* 0xffffffe404a07950 */ /* 0x000fec0003c3ffff */
.L_x_17:
[----:B------:R-:W-:-:S00]  /*1980*/  BRA `(.L_x_17) ;  /* 0xfffffffc00fc7947 */ /* 0x000fc0000383ffff */
[----:B------:R-:W-:-:S00]  /*1990*/  NOP ;  /* 0x0000000000007918 */ /* 0x000fc00000000000 */
        /* <DEDUP_REMOVED lines=14> */
.L_x_18:


//--------------------- .nv.shared.reserved.0     --------------------------
	.section	.nv.shared.reserved.0,"aw",@nobits
	.weak		__nv_reservedSMEM_offset_0_alias
	.size		__nv_reservedSMEM_offset_0_alias, 0, 64
	.other		__nv_reservedSMEM_offset_0_alias,@"STO_CUDA_RESERVED_SHARED STV_DEFAULT"
__nv_reservedSMEM_offset_0_alias:
	.zero		0
	.zero		64


//--------------------- .nv.constant0._Z6kernelPdS_x --------------------------
	.section	.nv.constant0._Z6kernelPdS_x,"a",@progbits
	.sectionflags	@""
	.align	4
.nv.constant0._Z6kernelPdS_x:
	.zero		920


//--------------------- SYMBOLS --------------------------

	.type		.nv.reservedSmem.offset0,@object
	.size		.nv.reservedSmem.offset0,0x4
